//
// Generated by NVIDIA NVVM Compiler
//
// Compiler Build ID: CL-36424714
// Cuda compilation tools, release 13.0, V13.0.88
// Based on NVVM 20.0.0
//

.version 9.0
.target sm_100
.address_size 64

	// .globl	_Z17stencil_3d_kernelPKfPfjjjfffffff
// _ZZ17stencil_3d_kernelPKfPfjjjfffffffE12input_shared has been demoted

.visible .entry _Z17stencil_3d_kernelPKfPfjjjfffffff(
	.param .u64 .ptr .align 1 _Z17stencil_3d_kernelPKfPfjjjfffffff_param_0,
	.param .u64 .ptr .align 1 _Z17stencil_3d_kernelPKfPfjjjfffffff_param_1,
	.param .u32 _Z17stencil_3d_kernelPKfPfjjjfffffff_param_2,
	.param .u32 _Z17stencil_3d_kernelPKfPfjjjfffffff_param_3,
	.param .u32 _Z17stencil_3d_kernelPKfPfjjjfffffff_param_4,
	.param .f32 _Z17stencil_3d_kernelPKfPfjjjfffffff_param_5,
	.param .f32 _Z17stencil_3d_kernelPKfPfjjjfffffff_param_6,
	.param .f32 _Z17stencil_3d_kernelPKfPfjjjfffffff_param_7,
	.param .f32 _Z17stencil_3d_kernelPKfPfjjjfffffff_param_8,
	.param .f32 _Z17stencil_3d_kernelPKfPfjjjfffffff_param_9,
	.param .f32 _Z17stencil_3d_kernelPKfPfjjjfffffff_param_10,
	.param .f32 _Z17stencil_3d_kernelPKfPfjjjfffffff_param_11
)
{
	.reg .pred 	%p<57>;
	.reg .b32 	%r<39>;
	.reg .b32 	%f<24>;
	.reg .b64 	%rd<11>;
	// demoted variable
	.shared .align 4 .b8 _ZZ17stencil_3d_kernelPKfPfjjjfffffffE12input_shared[2048];
	ld.param.u64 	%rd2, [_Z17stencil_3d_kernelPKfPfjjjfffffff_param_0];
	ld.param.u64 	%rd3, [_Z17stencil_3d_kernelPKfPfjjjfffffff_param_1];
	ld.param.u32 	%r14, [_Z17stencil_3d_kernelPKfPfjjjfffffff_param_2];
	ld.param.u32 	%r15, [_Z17stencil_3d_kernelPKfPfjjjfffffff_param_3];
	ld.param.u32 	%r13, [_Z17stencil_3d_kernelPKfPfjjjfffffff_param_4];
	ld.param.f32 	%f1, [_Z17stencil_3d_kernelPKfPfjjjfffffff_param_5];
	ld.param.f32 	%f2, [_Z17stencil_3d_kernelPKfPfjjjfffffff_param_6];
	ld.param.f32 	%f3, [_Z17stencil_3d_kernelPKfPfjjjfffffff_param_7];
	ld.param.f32 	%f4, [_Z17stencil_3d_kernelPKfPfjjjfffffff_param_8];
	ld.param.f32 	%f5, [_Z17stencil_3d_kernelPKfPfjjjfffffff_param_9];
	ld.param.f32 	%f6, [_Z17stencil_3d_kernelPKfPfjjjfffffff_param_10];
	ld.param.f32 	%f7, [_Z17stencil_3d_kernelPKfPfjjjfffffff_param_11];
	cvta.to.global.u64 	%rd1, %rd3;
	mov.u32 	%r16, %ctaid.x;
	mov.u32 	%r1, %tid.x;
	mad.lo.s32 	%r2, %r16, 6, %r1;
	add.s32 	%r3, %r2, -1;
	mov.u32 	%r17, %ctaid.y;
	mov.u32 	%r4, %tid.y;
	mad.lo.s32 	%r18, %r17, 6, %r4;
	setp.ne.s32 	%p9, %r18, 0;
	add.s32 	%r6, %r18, -1;
	mov.u32 	%r19, %ctaid.z;
	mov.u32 	%r7, %tid.z;
	mad.lo.s32 	%r20, %r19, 6, %r7;
	setp.ne.s32 	%p10, %r20, 0;
	add.s32 	%r9, %r20, -1;
	setp.gt.s32 	%p11, %r3, -1;
	setp.lt.u32 	%p12, %r3, %r13;
	and.pred  	%p1, %p11, %p12;
	setp.lt.u32 	%p13, %r6, %r15;
	and.pred  	%p2, %p9, %p13;
	setp.lt.u32 	%p15, %r9, %r14;
	and.pred  	%p3, %p10, %p15;
	and.pred  	%p17, %p1, %p2;
	and.pred  	%p18, %p17, %p3;
	shl.b32 	%r21, %r7, 8;
	mov.u32 	%r22, _ZZ17stencil_3d_kernelPKfPfjjjfffffffE12input_shared;
	add.s32 	%r23, %r22, %r21;
	shl.b32 	%r24, %r4, 5;
	add.s32 	%r25, %r23, %r24;
	shl.b32 	%r26, %r1, 2;
	add.s32 	%r10, %r25, %r26;
	not.pred 	%p19, %p18;
	@%p19 bra 	$L__BB0_2;
	cvta.to.global.u64 	%rd4, %rd2;
	mad.lo.s32 	%r27, %r15, %r9, %r6;
	mad.lo.s32 	%r28, %r27, %r13, %r3;
	mul.wide.u32 	%rd5, %r28, 4;
	add.s64 	%rd6, %rd4, %rd5;
	ld.global.f32 	%f8, [%rd6];
	st.shared.f32 	[%r10], %f8;
$L__BB0_2:
	bar.sync 	0;
	setp.lt.s32 	%p21, %r3, 1;
	add.s32 	%r29, %r13, -1;
	setp.ge.u32 	%p22, %r3, %r29;
	or.pred  	%p23, %p21, %p22;
	setp.lt.u32 	%p24, %r18, 2;
	mov.pred 	%p55, 0;
	or.pred  	%p25, %p24, %p23;
	@%p25 bra 	$L__BB0_4;
	add.s32 	%r30, %r15, -1;
	setp.lt.u32 	%p55, %r6, %r30;
$L__BB0_4:
	setp.gt.u32 	%p27, %r20, 1;
	and.pred  	%p28, %p55, %p27;
	add.s32 	%r31, %r14, -1;
	setp.lt.u32 	%p29, %r9, %r31;
	and.pred  	%p30, %p29, %p28;
	add.s32 	%r32, %r1, -1;
	setp.lt.u32 	%p31, %r32, 6;
	and.pred  	%p32, %p31, %p30;
	add.s32 	%r33, %r4, -1;
	setp.lt.u32 	%p33, %r33, 6;
	and.pred  	%p34, %p33, %p32;
	setp.ne.s32 	%p35, %r7, 0;
	and.pred  	%p36, %p35, %p34;
	setp.lt.u32 	%p37, %r7, 7;
	and.pred  	%p6, %p36, %p37;
	setp.eq.s32 	%p38, %r3, 0;
	setp.eq.s32 	%p39, %r2, %r13;
	or.pred  	%p40, %p38, %p39;
	and.pred  	%p41, %p40, %p2;
	and.pred  	%p42, %p41, %p3;
	mov.pred 	%p56, -1;
	@%p42 bra 	$L__BB0_7;
	setp.eq.s32 	%p44, %r6, 0;
	setp.eq.s32 	%p45, %r18, %r15;
	or.pred  	%p46, %p44, %p45;
	and.pred  	%p47, %p46, %p1;
	and.pred  	%p48, %p47, %p3;
	@%p48 bra 	$L__BB0_7;
	setp.eq.s32 	%p49, %r9, 0;
	setp.eq.s32 	%p50, %r20, %r14;
	or.pred  	%p51, %p49, %p50;
	and.pred  	%p52, %p51, %p1;
	and.pred  	%p56, %p52, %p2;
$L__BB0_7:
	not.pred 	%p53, %p6;
	@%p53 bra 	$L__BB0_9;
	ld.shared.f32 	%f9, [%r10];
	ld.shared.f32 	%f10, [%r10+-4];
	mul.f32 	%f11, %f2, %f10;
	fma.rn.f32 	%f12, %f1, %f9, %f11;
	ld.shared.f32 	%f13, [%r10+4];
	fma.rn.f32 	%f14, %f3, %f13, %f12;
	ld.shared.f32 	%f15, [%r10+-32];
	fma.rn.f32 	%f16, %f4, %f15, %f14;
	ld.shared.f32 	%f17, [%r10+32];
	fma.rn.f32 	%f18, %f5, %f17, %f16;
	ld.shared.f32 	%f19, [%r10+-256];
	fma.rn.f32 	%f20, %f6, %f19, %f18;
	ld.shared.f32 	%f21, [%r10+256];
	fma.rn.f32 	%f22, %f7, %f21, %f20;
	mad.lo.s32 	%r35, %r15, %r9, %r6;
	mad.lo.s32 	%r36, %r35, %r13, %r3;
	mul.wide.u32 	%rd7, %r36, 4;
	add.s64 	%rd8, %rd1, %rd7;
	st.global.f32 	[%rd8], %f22;
$L__BB0_9:
	not.pred 	%p54, %p56;
	@%p54 bra 	$L__BB0_11;
	mad.lo.s32 	%r37, %r15, %r9, %r6;
	mad.lo.s32 	%r38, %r37, %r13, %r3;
	ld.shared.f32 	%f23, [%r10];
	mul.wide.s32 	%rd9, %r38, 4;
	add.s64 	%rd10, %rd1, %rd9;
	st.global.f32 	[%rd10], %f23;
$L__BB0_11:
	ret;

}


// ===== COMPILED SASS (sm_100) =====

	.target	sm_100

	.elftype	@"ET_EXEC"


//--------------------- .note.nv.tkinfo           --------------------------
	.section	.note.nv.tkinfo,"",@"SHT_NOTE"
	.sectionflags	@"SHF_NOTE_NV_TKINFO"
	.tkinfo
        /*0018*/ 	.word	0x00000002
        /*0030*/ 	.string	""
        /*0030*/ 	.string	"ptxas"
        /*0030*/ 	.string	"Cuda compilation tools, release 13.0, V13.0.88"
        /*0030*/ 	.string	"Build cuda_13.0.r13.0/compiler.36424714_0"
        /*0030*/ 	.string	"-arch sm_100 -m 64 "



//--------------------- .note.nv.cuinfo           --------------------------
	.section	.note.nv.cuinfo,"",@"SHT_NOTE"
	.sectionflags	@"SHF_NOTE_NV_CUINFO"
        /*0018*/ 	.short	0x0002
        /*001a*/ 	.short	0x0064
        /*001c*/ 	.short	0x0082
	.zero		2


//--------------------- .nv.info                  --------------------------
	.section	.nv.info,"",@"SHT_CUDA_INFO"
	.align	4


	//----- nvinfo : EIATTR_REGCOUNT
	.align		4
        /*0000*/ 	.byte	0x04, 0x2f
        /*0002*/ 	.short	(.L_1 - .L_0)
	.align		4
.L_0:
        /*0004*/ 	.word	index@(_Z17stencil_3d_kernelPKfPfjjjfffffff)
        /*0008*/ 	.word	0x00000016


	//----- nvinfo : EIATTR_FRAME_SIZE
	.align		4
.L_1:
        /*000c*/ 	.byte	0x04, 0x11
        /*000e*/ 	.short	(.L_3 - .L_2)
	.align		4
.L_2:
        /*0010*/ 	.word	index@(_Z17stencil_3d_kernelPKfPfjjjfffffff)
        /*0014*/ 	.word	0x00000000


	//----- nvinfo : EIATTR_MIN_STACK_SIZE
	.align		4
.L_3:
        /*0018*/ 	.byte	0x04, 0x12
        /*001a*/ 	.short	(.L_5 - .L_4)
	.align		4
.L_4:
        /*001c*/ 	.word	index@(_Z17stencil_3d_kernelPKfPfjjjfffffff)
        /*0020*/ 	.word	0x00000000
.L_5:


//--------------------- .nv.compat                --------------------------
	.section	.nv.compat,"",@"SHT_CUDA_COMPAT_INFO"
	.align	4
        /*0000*/ 	.byte	0x02, 0x09, 0x00, 0x00, 0x02, 0x02, 0x01, 0x00, 0x02, 0x05, 0x05, 0x00, 0x03, 0x07, 0x01, 0x01
        /*0010*/ 	.byte	0x02, 0x03, 0x00, 0x00, 0x02, 0x06, 0x01, 0x00, 0x04, 0x0b, 0x08, 0x00, 0x09, 0x00, 0x00, 0x00
        /*0020*/ 	.byte	0x00, 0x00, 0x00, 0x00


//--------------------- .nv.info._Z17stencil_3d_kernelPKfPfjjjfffffff --------------------------
	.section	.nv.info._Z17stencil_3d_kernelPKfPfjjjfffffff,"",@"SHT_CUDA_INFO"
	.sectionflags	@""
	.align	4


	//----- nvinfo : EIATTR_CUDA_API_VERSION
	.align		4
        /*0000*/ 	.byte	0x04, 0x37
        /*0002*/ 	.short	(.L_7 - .L_6)
.L_6:
        /*0004*/ 	.word	0x00000082


	//----- nvinfo : EIATTR_KPARAM_INFO
	.align		4
.L_7:
        /*0008*/ 	.byte	0x04, 0x17
        /*000a*/ 	.short	(.L_9 - .L_8)
.L_8:
        /*000c*/ 	.word	0x00000000
        /*0010*/ 	.short	0x000b
        /*0012*/ 	.short	0x0034
        /*0014*/ 	.byte	0x00, 0xf0, 0x11, 0x00


	//----- nvinfo : EIATTR_KPARAM_INFO
	.align		4
.L_9:
        /*0018*/ 	.byte	0x04, 0x17
        /*001a*/ 	.short	(.L_11 - .L_10)
.L_10:
        /*001c*/ 	.word	0x00000000
        /*0020*/ 	.short	0x000a
        /*0022*/ 	.short	0x0030
        /*0024*/ 	.byte	0x00, 0xf0, 0x11, 0x00


	//----- nvinfo : EIATTR_KPARAM_INFO
	.align		4
.L_11:
        /*0028*/ 	.byte	0x04, 0x17
        /*002a*/ 	.short	(.L_13 - .L_12)
.L_12:
        /*002c*/ 	.word	0x00000000
        /*0030*/ 	.short	0x0009
        /*0032*/ 	.short	0x002c
        /*0034*/ 	.byte	0x00, 0xf0, 0x11, 0x00


	//----- nvinfo : EIATTR_KPARAM_INFO
	.align		4
.L_13:
        /*0038*/ 	.byte	0x04, 0x17
        /*003a*/ 	.short	(.L_15 - .L_14)
.L_14:
        /*003c*/ 	.word	0x00000000
        /*0040*/ 	.short	0x0008
        /*0042*/ 	.short	0x0028
        /*0044*/ 	.byte	0x00, 0xf0, 0x11, 0x00


	//----- nvinfo : EIATTR_KPARAM_INFO
	.align		4
.L_15:
        /*0048*/ 	.byte	0x04, 0x17
        /*004a*/ 	.short	(.L_17 - .L_16)
.L_16:
        /*004c*/ 	.word	0x00000000
        /*0050*/ 	.short	0x0007
        /*0052*/ 	.short	0x0024
        /*0054*/ 	.byte	0x00, 0xf0, 0x11, 0x00


	//----- nvinfo : EIATTR_KPARAM_INFO
	.align		4
.L_17:
        /*0058*/ 	.byte	0x04, 0x17
        /*005a*/ 	.short	(.L_19 - .L_18)
.L_18:
        /*005c*/ 	.word	0x00000000
        /*0060*/ 	.short	0x0006
        /*0062*/ 	.short	0x0020
        /*0064*/ 	.byte	0x00, 0xf0, 0x11, 0x00


	//----- nvinfo : EIATTR_KPARAM_INFO
	.align		4
.L_19:
        /*0068*/ 	.byte	0x04, 0x17
        /*006a*/ 	.short	(.L_21 - .L_20)
.L_20:
        /*006c*/ 	.word	0x00000000
        /*0070*/ 	.short	0x0005
        /*0072*/ 	.short	0x001c
        /*0074*/ 	.byte	0x00, 0xf0, 0x11, 0x00


	//----- nvinfo : EIATTR_KPARAM_INFO
	.align		4
.L_21:
        /*0078*/ 	.byte	0x04, 0x17
        /*007a*/ 	.short	(.L_23 - .L_22)
.L_22:
        /*007c*/ 	.word	0x00000000
        /*0080*/ 	.short	0x0004
        /*0082*/ 	.short	0x0018
        /*0084*/ 	.byte	0x00, 0xf0, 0x11, 0x00


	//----- nvinfo : EIATTR_KPARAM_INFO
	.align		4
.L_23:
        /*0088*/ 	.byte	0x04, 0x17
        /*008a*/ 	.short	(.L_25 - .L_24)
.L_24:
        /*008c*/ 	.word	0x00000000
        /*0090*/ 	.short	0x0003
        /*0092*/ 	.short	0x0014
        /*0094*/ 	.byte	0x00, 0xf0, 0x11, 0x00


	//----- nvinfo : EIATTR_KPARAM_INFO
	.align		4
.L_25:
        /*0098*/ 	.byte	0x04, 0x17
        /*009a*/ 	.short	(.L_27 - .L_26)
.L_26:
        /*009c*/ 	.word	0x00000000
        /*00a0*/ 	.short	0x0002
        /*00a2*/ 	.short	0x0010
        /*00a4*/ 	.byte	0x00, 0xf0, 0x11, 0x00


	//----- nvinfo : EIATTR_KPARAM_INFO
	.align		4
.L_27:
        /*00a8*/ 	.byte	0x04, 0x17
        /*00aa*/ 	.short	(.L_29 - .L_28)
.L_28:
        /*00ac*/ 	.word	0x00000000
        /*00b0*/ 	.short	0x0001
        /*00b2*/ 	.short	0x0008
        /*00b4*/ 	.byte	0x00, 0xf5, 0x21, 0x00


	//----- nvinfo : EIATTR_KPARAM_INFO
	.align		4
.L_29:
        /*00b8*/ 	.byte	0x04, 0x17
        /*00ba*/ 	.short	(.L_31 - .L_30)
.L_30:
        /*00bc*/ 	.word	0x00000000
        /*00c0*/ 	.short	0x0000
        /*00c2*/ 	.short	0x0000
        /*00c4*/ 	.byte	0x00, 0xf5, 0x21, 0x00


	//----- nvinfo : EIATTR_SPARSE_MMA_MASK
	.align		4
.L_31:
        /*00c8*/ 	.byte	0x03, 0x50
        /*00ca*/ 	.short	0x0000


	//----- nvinfo : EIATTR_MAXREG_COUNT
	.align		4
        /*00cc*/ 	.byte	0x03, 0x1b
        /*00ce*/ 	.short	0x00ff


	//----- nvinfo : EIATTR_NUM_BARRIERS
	.align		4
        /*00d0*/ 	.byte	0x02, 0x4c
        /*00d2*/ 	.byte	0x01
	.zero		1


	//----- nvinfo : EIATTR_MERCURY_ISA_VERSION
	.align		4
        /*00d4*/ 	.byte	0x03, 0x5f
        /*00d6*/ 	.short	0x0101


	//----- nvinfo : EIATTR_VRC_CTA_INIT_COUNT
	.align		4
        /*00d8*/ 	.byte	0x02, 0x4a
	.zero		1
	.zero		1


	//----- nvinfo : EIATTR_EXIT_INSTR_OFFSETS
	.align		4
        /*00dc*/ 	.byte	0x04, 0x1c
        /*00de*/ 	.short	(.L_33 - .L_32)


	//   ....[0]....
.L_32:
        /*00e0*/ 	.word	0x00000570


	//   ....[1]....
        /*00e4*/ 	.word	0x000005e0


	//----- nvinfo : EIATTR_CRS_STACK_SIZE
	.align		4
.L_33:
        /*00e8*/ 	.byte	0x04, 0x1e
        /*00ea*/ 	.short	(.L_35 - .L_34)
.L_34:
        /*00ec*/ 	.word	0x00000000


	//----- nvinfo : EIATTR_CBANK_PARAM_SIZE
	.align		4
.L_35:
        /*00f0*/ 	.byte	0x03, 0x19
        /*00f2*/ 	.short	0x0038


	//----- nvinfo : EIATTR_PARAM_CBANK
	.align		4
        /*00f4*/ 	.byte	0x04, 0x0a
        /*00f6*/ 	.short	(.L_37 - .L_36)
	.align		4
.L_36:
        /*00f8*/ 	.word	index@(.nv.constant0._Z17stencil_3d_kernelPKfPfjjjfffffff)
        /*00fc*/ 	.short	0x0380
        /*00fe*/ 	.short	0x0038


	//----- nvinfo : EIATTR_SW_WAR
	.align		4
.L_37:
        /*0100*/ 	.byte	0x04, 0x36
        /*0102*/ 	.short	(.L_39 - .L_38)
.L_38:
        /*0104*/ 	.word	0x00000008
.L_39:


//--------------------- .nv.callgraph             --------------------------
	.section	.nv.callgraph,"",@"SHT_CUDA_CALLGRAPH"
	.align	4
	.sectionentsize	8
	.align		4
        /*0000*/ 	.word	0x00000000
	.align		4
        /*0004*/ 	.word	0xffffffff
	.align		4
        /*0008*/ 	.word	0x00000000
	.align		4
        /*000c*/ 	.word	0xfffffffe
	.align		4
        /*0010*/ 	.word	0x00000000
	.align		4
        /*0014*/ 	.word	0xfffffffd
	.align		4
        /*0018*/ 	.word	0x00000000
	.align		4
        /*001c*/ 	.word	0xfffffffc


//--------------------- .text._Z17stencil_3d_kernelPKfPfjjjfffffff --------------------------
	.section	.text._Z17stencil_3d_kernelPKfPfjjjfffffff,"ax",@progbits
	.align	128
        .global         _Z17stencil_3d_kernelPKfPfjjjfffffff
        .type           _Z17stencil_3d_kernelPKfPfjjjfffffff,@function
        .size           _Z17stencil_3d_kernelPKfPfjjjfffffff,(.L_x_3 - _Z17stencil_3d_kernelPKfPfjjjfffffff)
        .other          _Z17stencil_3d_kernelPKfPfjjjfffffff,@"STO_CUDA_ENTRY STV_DEFAULT"
_Z17stencil_3d_kernelPKfPfjjjfffffff:
.text._Z17stencil_3d_kernelPKfPfjjjfffffff:
[----:B------:R-:W-:Y:S01]  /*0000*/  LDC R1, c[0x0][0x37c] ;  /* 0x0000df00ff017b82 */ /* 0x000fe20000000800 */
[----:B------:R-:W0:Y:S07]  /*0010*/  S2R R8, SR_CTAID.X ;  /* 0x0000000000087919 */ /* 0x000e2e0000002500 */
[----:B------:R-:W1:Y:S01]  /*0020*/  LDC.64 R2, c[0x0][0x390] ;  /* 0x0000e400ff027b82 */ /* 0x000e620000000a00 */
[----:B------:R-:W2:Y:S01]  /*0030*/  LDCU UR8, c[0x0][0x398] ;  /* 0x00007300ff0877ac */ /* 0x000ea20008000800 */
[----:B------:R-:W0:Y:S01]  /*0040*/  S2R R13, SR_TID.X ;  /* 0x00000000000d7919 */ /* 0x000e220000002100 */
[----:B------:R-:W3:Y:S01]  /*0050*/  LDCU.64 UR6, c[0x0][0x358] ;  /* 0x00006b00ff0677ac */ /* 0x000ee20008000a00 */
[----:B------:R-:W4:Y:S01]  /*0060*/  S2R R10, SR_CTAID.Y ;  /* 0x00000000000a7919 */ /* 0x000f220000002600 */
[----:B------:R-:W4:Y:S01]  /*0070*/  S2R R15, SR_TID.Y ;  /* 0x00000000000f7919 */ /* 0x000f220000002200 */
[----:B------:R-:W5:Y:S01]  /*0080*/  S2R R9, SR_CTAID.Z ;  /* 0x0000000000097919 */ /* 0x000f620000002700 */
[----:B------:R-:W5:Y:S01]  /*0090*/  S2R R12, SR_TID.Z ;  /* 0x00000000000c7919 */ /* 0x000f620000002300 */
[----:B0-----:R-:W-:-:S04]  /*00a0*/  IMAD R8, R8, 0x6, R13 ;  /* 0x0000000608087824 */ /* 0x001fc800078e020d */
[----:B------:R-:W-:Y:S02]  /*00b0*/  VIADD R0, R8, 0xffffffff ;  /* 0xffffffff08007836 */ /* 0x000fe40000000000 */
[----:B----4-:R-:W-:-:S03]  /*00c0*/  IMAD R10, R10, 0x6, R15 ;  /* 0x000000060a0a7824 */ /* 0x010fc600078e020f */
[----:B--2---:R-:W-:Y:S01]  /*00d0*/  ISETP.GE.U32.AND P1, PT, R0, UR8, PT ;  /* 0x0000000800007c0c */ /* 0x004fe2000bf26070 */
[----:B------:R-:W-:-:S03]  /*00e0*/  VIADD R4, R10, 0xffffffff ;  /* 0xffffffff0a047836 */ /* 0x000fc60000000000 */
[----:B------:R-:W-:Y:S01]  /*00f0*/  ISETP.GT.AND P1, PT, R0, -0x1, !P1 ;  /* 0xffffffff0000780c */ /* 0x000fe20004f24270 */
[----:B-----5:R-:W-:Y:S01]  /*0100*/  IMAD R9, R9, 0x6, R12 ;  /* 0x0000000609097824 */ /* 0x020fe200078e020c */
[----:B-1----:R-:W-:-:S03]  /*0110*/  ISETP.GE.U32.AND P2, PT, R4, R3, PT ;  /* 0x000000030400720c */ /* 0x002fc60003f46070 */
[----:B------:R-:W-:Y:S01]  /*0120*/  VIADD R5, R9, 0xffffffff ;  /* 0xffffffff09057836 */ /* 0x000fe20000000000 */
[----:B------:R-:W-:-:S04]  /*0130*/  ISETP.NE.AND P2, PT, R10, RZ, !P2 ;  /* 0x000000ff0a00720c */ /* 0x000fc80005745270 */
[----:B------:R-:W-:-:S04]  /*0140*/  ISETP.GE.U32.AND P3, PT, R5, R2, PT ;  /* 0x000000020500720c */ /* 0x000fc80003f66070 */
[----:B------:R-:W-:-:S04]  /*0150*/  ISETP.NE.AND P3, PT, R9, RZ, !P3 ;  /* 0x000000ff0900720c */ /* 0x000fc80005f65270 */
[----:B------:R-:W-:-:S13]  /*0160*/  PLOP3.LUT P5, PT, P3, P1, P2, 0x80, 0x0 ;  /* 0x000000000000781c */ /* 0x000fda0001fa3020 */
[----:B------:R-:W0:Y:S01]  /*0170*/  @P5 LDC.64 R6, c[0x0][0x380] ;  /* 0x0000e000ff065b82 */ /* 0x000e220000000a00 */
[----:B------:R-:W-:-:S04]  /*0180*/  @P5 IMAD R11, R5, R3, R4 ;  /* 0x00000003050b5224 */ /* 0x000fc800078e0204 */
[----:B------:R-:W-:-:S04]  /*0190*/  @P5 IMAD R11, R11, UR8, R0 ;  /* 0x000000080b0b5c24 */ /* 0x000fc8000f8e0200 */
[----:B0-----:R-:W-:-:S06]  /*01a0*/  @P5 IMAD.WIDE.U32 R6, R11, 0x4, R6 ;  /* 0x000000040b065825 */ /* 0x001fcc00078e0006 */
[----:B---3--:R0:W2:Y:S01]  /*01b0*/  @P5 LDG.E R7, desc[UR6][R6.64] ;  /* 0x0000000606075981 */ /* 0x0080a2000c1e1900 */
[----:B------:R-:W-:Y:S01]  /*01c0*/  UIADD3 UR4, UPT, UPT, UR8, -0x1, URZ ;  /* 0xffffffff08047890 */ /* 0x000fe2000fffe0ff */
[----:B------:R-:W1:Y:S01]  /*01d0*/  S2UR UR5, SR_CgaCtaId ;  /* 0x00000000000579c3 */ /* 0x000e620000008800 */
[----:B------:R-:W-:Y:S01]  /*01e0*/  ISETP.NE.AND P6, PT, R8, UR8, PT ;  /* 0x0000000808007c0c */ /* 0x000fe2000bfc5270 */
[----:B------:R-:W-:Y:S03]  /*01f0*/  BSSY.RECONVERGENT B0, `(.L_x_0) ;  /* 0x0000037000007945 */ /* 0x000fe60003800200 */
[C---:B------:R-:W-:Y:S01]  /*0200*/  ISETP.GE.U32.AND P0, PT, R0.reuse, UR4, PT ;  /* 0x0000000400007c0c */ /* 0x040fe2000bf06070 */
[----:B------:R-:W-:Y:S01]  /*0210*/  UMOV UR4, 0x400 ;  /* 0x0000040000047882 */ /* 0x000fe20000000000 */
[----:B------:R-:W-:Y:S01]  /*0220*/  ISETP.EQ.OR P6, PT, R0, RZ, !P6 ;  /* 0x000000ff0000720c */ /* 0x000fe200077c2670 */
[----:B0-----:R-:W-:Y:S01]  /*0230*/  VIADD R6, R2, 0xffffffff ;  /* 0xffffffff02067836 */ /* 0x001fe20000000000 */
[----:B------:R-:W-:-:S02]  /*0240*/  ISETP.LT.OR P0, PT, R0, 0x1, P0 ;  /* 0x000000010000780c */ /* 0x000fc40000701670 */
[----:B------:R-:W-:Y:S02]  /*0250*/  PLOP3.LUT P6, PT, P3, P6, P2, 0x80, 0x0 ;  /* 0x000000000000781c */ /* 0x000fe40001fcd020 */
[C---:B------:R-:W-:Y:S02]  /*0260*/  ISETP.LT.U32.OR P4, PT, R10.reuse, 0x2, P0 ;  /* 0x000000020a00780c */ /* 0x040fe40000781470 */
[----:B------:R-:W-:-:S04]  /*0270*/  ISETP.NE.AND P0, PT, R10, R3, PT ;  /* 0x000000030a00720c */ /* 0x000fc80003f05270 */
[----:B------:R-:W-:-:S04]  /*0280*/  ISETP.EQ.OR P0, PT, R4, RZ, !P0 ;  /* 0x000000ff0400720c */ /* 0x000fc80004702670 */
[----:B------:R-:W-:Y:S01]  /*0290*/  PLOP3.LUT P0, PT, P3, P0, P1, 0x80, 0x0 ;  /* 0x000000000000781c */ /* 0x000fe20001f01010 */
[----:B-1----:R-:W-:Y:S02]  /*02a0*/  ULEA UR4, UR5, UR4, 0x18 ;  /* 0x0000000405047291 */ /* 0x002fe4000f8ec0ff */
[----:B------:R-:W-:Y:S01]  /*02b0*/  @!P4 VIADD R11, R3, 0xffffffff ;  /* 0xffffffff030bc836 */ /* 0x000fe20000000000 */
[----:B------:R-:W-:Y:S02]  /*02c0*/  PLOP3.LUT P6, PT, P6, P0, PT, 0xf8, 0x8f ;  /* 0x00000000008f781c */ /* 0x000fe400037c1f70 */
[----:B------:R-:W-:Y:S02]  /*02d0*/  PLOP3.LUT P0, PT, PT, PT, PT, 0x80, 0x8 ;  /* 0x000000000008781c */ /* 0x000fe40003f0f070 */
[----:B------:R-:W-:-:S04]  /*02e0*/  ISETP.LT.U32.AND P4, PT, R4, R11, !P4 ;  /* 0x0000000b0400720c */ /* 0x000fc80006781070 */
[----:B------:R-:W-:-:S04]  /*02f0*/  ISETP.GT.U32.AND P4, PT, R9, 0x1, P4 ;  /* 0x000000010900780c */ /* 0x000fc80002784070 */
[----:B------:R-:W-:Y:S01]  /*0300*/  ISETP.LT.U32.AND P4, PT, R5, R6, P4 ;  /* 0x000000060500720c */ /* 0x000fe20002781070 */
[----:B------:R-:W-:Y:S01]  /*0310*/  VIADD R6, R13, 0xffffffff ;  /* 0xffffffff0d067836 */ /* 0x000fe20000000000 */
[----:B------:R-:W-:Y:S02]  /*0320*/  @!P6 ISETP.NE.AND P3, PT, R9, R2, PT ;  /* 0x000000020900e20c */ /* 0x000fe40003f65270 */
[----:B------:R-:W-:Y:S02]  /*0330*/  LEA R2, R12, UR4, 0x8 ;  /* 0x000000040c027c11 */ /* 0x000fe4000f8e40ff */
[----:B------:R-:W-:Y:S01]  /*0340*/  ISETP.LT.U32.AND P4, PT, R6, 0x6, P4 ;  /* 0x000000060600780c */ /* 0x000fe20002781070 */
[----:B------:R-:W-:Y:S01]  /*0350*/  VIADD R6, R15, 0xffffffff ;  /* 0xffffffff0f067836 */ /* 0x000fe20000000000 */
[----:B------:R-:W-:Y:S01]  /*0360*/  @!P6 ISETP.EQ.OR P3, PT, R5, RZ, !P3 ;  /* 0x000000ff0500e20c */ /* 0x000fe20005f62670 */
[----:B------:R-:W-:-:S03]  /*0370*/  IMAD R2, R15, 0x20, R2 ;  /* 0x000000200f027824 */ /* 0x000fc600078e0202 */
[----:B------:R-:W-:Y:S01]  /*0380*/  ISETP.LT.U32.AND P4, PT, R6, 0x6, P4 ;  /* 0x000000060600780c */ /* 0x000fe20002781070 */
[----:B------:R-:W-:Y:S01]  /*0390*/  IMAD R8, R13, 0x4, R2 ;  /* 0x000000040d087824 */ /* 0x000fe200078e0202 */
[----:B------:R-:W-:Y:S02]  /*03a0*/  @!P6 PLOP3.LUT P0, PT, P2, P3, P1, 0x80, 0x0 ;  /* 0x000000000000e81c */ /* 0x000fe40001707010 */
[----:B------:R-:W-:-:S04]  /*03b0*/  ISETP.NE.AND P4, PT, R12, RZ, P4 ;  /* 0x000000ff0c00720c */ /* 0x000fc80002785270 */
[----:B------:R-:W-:Y:S01]  /*03c0*/  ISETP.LT.U32.AND P4, PT, R12, 0x7, P4 ;  /* 0x000000070c00780c */ /* 0x000fe20002781070 */
[----:B--2---:R0:W-:Y:S01]  /*03d0*/  @P5 STS [R8], R7 ;  /* 0x0000000708005388 */ /* 0x0041e20000000800 */
[----:B------:R-:W-:Y:S11]  /*03e0*/  BAR.SYNC.DEFER_BLOCKING 0x0 ;  /* 0x0000000000007b1d */ /* 0x000ff60000010000 */
[----:B------:R-:W-:Y:S05]  /*03f0*/  @!P4 BRA `(.L_x_1) ;  /* 0x000000000058c947 */ /* 0x000fea0003800000 */
[----:B------:R-:W1:Y:S01]  /*0400*/  LDS R9, [R8+-0x4] ;  /* 0xfffffc0008097984 */ /* 0x000e620000000800 */
[----:B------:R-:W1:Y:S01]  /*0410*/  LDCU.128 UR12, c[0x0][0x3a0] ;  /* 0x00007400ff0c77ac */ /* 0x000e620008000c00 */
[----:B0-----:R-:W0:Y:S02]  /*0420*/  LDC.64 R6, c[0x0][0x388] ;  /* 0x0000e200ff067b82 */ /* 0x001e240000000a00 */
[----:B------:R-:W2:Y:S01]  /*0430*/  LDS R2, [R8] ;  /* 0x0000000008027984 */ /* 0x000ea20000000800 */
[----:B------:R-:W2:Y:S03]  /*0440*/  LDCU UR4, c[0x0][0x39c] ;  /* 0x00007380ff0477ac */ /* 0x000ea60008000800 */
[----:B------:R-:W3:Y:S01]  /*0450*/  LDS R11, [R8+0x4] ;  /* 0x00000400080b7984 */ /* 0x000ee20000000800 */
[----:B------:R-:W4:Y:S03]  /*0460*/  LDCU.64 UR10, c[0x0][0x3b0] ;  /* 0x00007600ff0a77ac */ /* 0x000f260008000a00 */
[----:B------:R-:W5:Y:S04]  /*0470*/  LDS R13, [R8+-0x20] ;  /* 0xffffe000080d7984 */ /* 0x000f680000000800 */
[----:B------:R-:W4:Y:S04]  /*0480*/  LDS R15, [R8+0x20] ;  /* 0x00002000080f7984 */ /* 0x000f280000000800 */
[----:B------:R-:W4:Y:S04]  /*0490*/  LDS R17, [R8+-0x100] ;  /* 0xffff000008117984 */ /* 0x000f280000000800 */
[----:B------:R-:W4:Y:S01]  /*04a0*/  LDS R19, [R8+0x100] ;  /* 0x0001000008137984 */ /* 0x000f220000000800 */
[----:B-1----:R-:W-:-:S04]  /*04b0*/  FMUL R9, R9, UR12 ;  /* 0x0000000c09097c20 */ /* 0x002fc80008400000 */
[----:B--2---:R-:W-:Y:S01]  /*04c0*/  FFMA R2, R2, UR4, R9 ;  /* 0x0000000402027c23 */ /* 0x004fe20008000009 */
[----:B------:R-:W-:-:S03]  /*04d0*/  IMAD R9, R5, R3, R4 ;  /* 0x0000000305097224 */ /* 0x000fc600078e0204 */
[----:B---3--:R-:W-:Y:S01]  /*04e0*/  FFMA R2, R11, UR13, R2 ;  /* 0x0000000d0b027c23 */ /* 0x008fe20008000002 */
[----:B------:R-:W-:-:S03]  /*04f0*/  IMAD R9, R9, UR8, R0 ;  /* 0x0000000809097c24 */ /* 0x000fc6000f8e0200 */
[----:B-----5:R-:W-:Y:S01]  /*0500*/  FFMA R2, R13, UR14, R2 ;  /* 0x0000000e0d027c23 */ /* 0x020fe20008000002 */
[----:B0-----:R-:W-:-:S04]  /*0510*/  IMAD.WIDE.U32 R6, R9, 0x4, R6 ;  /* 0x0000000409067825 */ /* 0x001fc800078e0006 */
[----:B----4-:R-:W-:-:S04]  /*0520*/  FFMA R2, R15, UR15, R2 ;  /* 0x0000000f0f027c23 */ /* 0x010fc80008000002 */
[----:B------:R-:W-:-:S04]  /*0530*/  FFMA R2, R17, UR10, R2 ;  /* 0x0000000a11027c23 */ /* 0x000fc80008000002 */
[----:B------:R-:W-:-:S05]  /*0540*/  FFMA R19, R19, UR11, R2 ;  /* 0x0000000b13137c23 */ /* 0x000fca0008000002 */
[----:B------:R1:W-:Y:S02]  /*0550*/  STG.E desc[UR6][R6.64], R19 ;  /* 0x0000001306007986 */ /* 0x0003e4000c101906 */
.L_x_1:
[----:B------:R-:W-:Y:S05]  /*0560*/  BSYNC.RECONVERGENT B0 ;  /* 0x0000000000007941 */ /* 0x000fea0003800200 */
.L_x_0:
[----:B------:R-:W-:Y:S05]  /*0570*/  @!P0 EXIT ;  /* 0x000000000000894d */ /* 0x000fea0003800000 */
[----:B------:R-:W2:Y:S01]  /*0580*/  LDS R9, [R8] ;  /* 0x0000000008097984 */ /* 0x000ea20000000800 */
[----:B01----:R-:W0:Y:S01]  /*0590*/  LDC.64 R6, c[0x0][0x388] ;  /* 0x0000e200ff067b82 */ /* 0x003e220000000a00 */
[----:B------:R-:W-:-:S04]  /*05a0*/  IMAD R3, R5, R3, R4 ;  /* 0x0000000305037224 */ /* 0x000fc800078e0204 */
[----:B------:R-:W-:-:S04]  /*05b0*/  IMAD R3, R3, UR8, R0 ;  /* 0x0000000803037c24 */ /* 0x000fc8000f8e0200 */
[----:B0-----:R-:W-:-:S05]  /*05c0*/  IMAD.WIDE R2, R3, 0x4, R6 ;  /* 0x0000000403027825 */ /* 0x001fca00078e0206 */
[----:B--2---:R-:W-:Y:S01]  /*05d0*/  STG.E desc[UR6][R2.64], R9 ;  /* 0x0000000902007986 */ /* 0x004fe2000c101906 */
[----:B------:R-:W-:Y:S05]  /*05e0*/  EXIT ;  /* 0x000000000000794d */ /* 0x000fea0003800000 */
.L_x_2:
[----:B------:R-:W-:-:S00]  /*05f0*/  BRA `(.L_x_2) ;  /* 0xfffffffc00fc7947 */ /* 0x000fc0000383ffff */
[----:B------:R-:W-:-:S00]  /*0600*/  NOP ;  /* 0x0000000000007918 */ /* 0x000fc00000000000 */
[----:B------:R-:W-:-:S00]  /*0610*/  NOP ;  /* 0x0000000000007918 */ /* 0x000fc00000000000 */
[----:B------:R-:W-:-:S00]  /*0620*/  NOP ;  /* 0x0000000000007918 */ /* 0x000fc00000000000 */
[----:B------:R-:W-:-:S00]  /*0630*/  NOP ;  /* 0x0000000000007918 */ /* 0x000fc00000000000 */
[----:B------:R-:W-:-:S00]  /*0640*/  NOP ;  /* 0x0000000000007918 */ /* 0x000fc00000000000 */
[----:B------:R-:W-:-:S00]  /*0650*/  NOP ;  /* 0x0000000000007918 */ /* 0x000fc00000000000 */
[----:B------:R-:W-:-:S00]  /*0660*/  NOP ;  /* 0x0000000000007918 */ /* 0x000fc00000000000 */
[----:B------:R-:W-:-:S00]  /*0670*/  NOP ;  /* 0x0000000000007918 */ /* 0x000fc00000000000 */
.L_x_3:


//--------------------- .nv.shared._Z17stencil_3d_kernelPKfPfjjjfffffff --------------------------
	.section	.nv.shared._Z17stencil_3d_kernelPKfPfjjjfffffff,"aw",@nobits
	.sectionflags	@""
	.align	4
.nv.shared._Z17stencil_3d_kernelPKfPfjjjfffffff:
	.zero		3072


//--------------------- .nv.shared.reserved.0     --------------------------
	.section	.nv.shared.reserved.0,"aw",@nobits
	.weak		__nv_reservedSMEM_offset_0_alias
	.size		__nv_reservedSMEM_offset_0_alias, 0, 64
	.other		__nv_reservedSMEM_offset_0_alias,@"STO_CUDA_RESERVED_SHARED STV_DEFAULT"
__nv_reservedSMEM_offset_0_alias:
	.zero		0
	.zero		64


//--------------------- .nv.constant0._Z17stencil_3d_kernelPKfPfjjjfffffff --------------------------
	.section	.nv.constant0._Z17stencil_3d_kernelPKfPfjjjfffffff,"a",@progbits
	.sectionflags	@""
	.align	4
.nv.constant0._Z17stencil_3d_kernelPKfPfjjjfffffff:
	.zero		952


//--------------------- SYMBOLS --------------------------

	.type		.nv.reservedSmem.offset0,@object
	.size		.nv.reservedSmem.offset0,0x4
	.type		.nv.reservedSmem.cap,@object
	.size		.nv.reservedSmem.cap,0x4
